//
// Generated by NVIDIA NVVM Compiler
//
// Compiler Build ID: CL-36424714
// Cuda compilation tools, release 13.0, V13.0.88
// Based on NVVM 20.0.0
//

.version 9.0
.target sm_100
.address_size 64

	// .globl	_Z15sqr_matrix_multPdS_S_i

.visible .entry _Z15sqr_matrix_multPdS_S_i(
	.param .u64 .ptr .align 1 _Z15sqr_matrix_multPdS_S_i_param_0,
	.param .u64 .ptr .align 1 _Z15sqr_matrix_multPdS_S_i_param_1,
	.param .u64 .ptr .align 1 _Z15sqr_matrix_multPdS_S_i_param_2,
	.param .u32 _Z15sqr_matrix_multPdS_S_i_param_3
)
{
	.reg .pred 	%p<10>;
	.reg .b32 	%r<81>;
	.reg .b64 	%rd<48>;
	.reg .b64 	%fd<56>;

	ld.param.u64 	%rd5, [_Z15sqr_matrix_multPdS_S_i_param_0];
	ld.param.u64 	%rd6, [_Z15sqr_matrix_multPdS_S_i_param_1];
	ld.param.u64 	%rd4, [_Z15sqr_matrix_multPdS_S_i_param_2];
	ld.param.u32 	%r42, [_Z15sqr_matrix_multPdS_S_i_param_3];
	cvta.to.global.u64 	%rd1, %rd6;
	cvta.to.global.u64 	%rd2, %rd5;
	mov.u32 	%r43, %tid.x;
	mov.u32 	%r44, %ntid.x;
	add.s32 	%r45, %r43, %r44;
	mov.u32 	%r46, %ctaid.x;
	add.s32 	%r1, %r45, %r46;
	mov.u32 	%r47, %tid.y;
	mov.u32 	%r48, %ntid.y;
	add.s32 	%r49, %r47, %r48;
	mov.u32 	%r50, %ctaid.y;
	add.s32 	%r51, %r49, %r50;
	max.s32 	%r52, %r1, %r51;
	setp.ge.s32 	%p1, %r52, %r42;
	@%p1 bra 	$L__BB0_12;
	cvta.to.global.u64 	%rd7, %rd4;
	mul.lo.s32 	%r3, %r42, %r1;
	add.s32 	%r54, %r3, %r51;
	mul.wide.s32 	%rd8, %r54, 8;
	add.s64 	%rd3, %rd7, %rd8;
	mov.b64 	%rd9, 0;
	st.global.u64 	[%rd3], %rd9;
	and.b32  	%r4, %r42, 7;
	setp.lt.u32 	%p2, %r42, 8;
	mov.b32 	%r79, 0;
	mov.f64 	%fd53, 0d0000000000000000;
	@%p2 bra 	$L__BB0_4;
	and.b32  	%r79, %r42, 2147483640;
	neg.s32 	%r77, %r79;
	add.s32 	%r76, %r51, %r42;
	shl.b32 	%r8, %r42, 3;
	shl.b32 	%r55, %r42, 1;
	add.s32 	%r75, %r51, %r55;
	mad.lo.s32 	%r74, %r42, 3, %r51;
	shl.b32 	%r56, %r42, 2;
	add.s32 	%r73, %r51, %r56;
	mad.lo.s32 	%r72, %r42, 5, %r51;
	mad.lo.s32 	%r71, %r42, 6, %r51;
	mad.lo.s32 	%r70, %r42, 7, %r51;
	mov.f64 	%fd53, 0d0000000000000000;
	mov.u32 	%r68, %r3;
	mov.u32 	%r69, %r51;
$L__BB0_3:
	.pragma "nounroll";
	mul.wide.s32 	%rd10, %r68, 8;
	add.s64 	%rd11, %rd2, %rd10;
	ld.global.f64 	%fd10, [%rd11];
	mul.wide.u32 	%rd12, %r69, 8;
	add.s64 	%rd13, %rd1, %rd12;
	ld.global.f64 	%fd11, [%rd13];
	fma.rn.f64 	%fd12, %fd10, %fd11, %fd53;
	st.global.f64 	[%rd3], %fd12;
	ld.global.f64 	%fd13, [%rd11+8];
	mul.wide.u32 	%rd14, %r76, 8;
	add.s64 	%rd15, %rd1, %rd14;
	ld.global.f64 	%fd14, [%rd15];
	fma.rn.f64 	%fd15, %fd13, %fd14, %fd12;
	st.global.f64 	[%rd3], %fd15;
	ld.global.f64 	%fd16, [%rd11+16];
	mul.wide.u32 	%rd16, %r75, 8;
	add.s64 	%rd17, %rd1, %rd16;
	ld.global.f64 	%fd17, [%rd17];
	fma.rn.f64 	%fd18, %fd16, %fd17, %fd15;
	st.global.f64 	[%rd3], %fd18;
	ld.global.f64 	%fd19, [%rd11+24];
	mul.wide.u32 	%rd18, %r74, 8;
	add.s64 	%rd19, %rd1, %rd18;
	ld.global.f64 	%fd20, [%rd19];
	fma.rn.f64 	%fd21, %fd19, %fd20, %fd18;
	st.global.f64 	[%rd3], %fd21;
	ld.global.f64 	%fd22, [%rd11+32];
	mul.wide.u32 	%rd20, %r73, 8;
	add.s64 	%rd21, %rd1, %rd20;
	ld.global.f64 	%fd23, [%rd21];
	fma.rn.f64 	%fd24, %fd22, %fd23, %fd21;
	st.global.f64 	[%rd3], %fd24;
	ld.global.f64 	%fd25, [%rd11+40];
	mul.wide.u32 	%rd22, %r72, 8;
	add.s64 	%rd23, %rd1, %rd22;
	ld.global.f64 	%fd26, [%rd23];
	fma.rn.f64 	%fd27, %fd25, %fd26, %fd24;
	st.global.f64 	[%rd3], %fd27;
	ld.global.f64 	%fd28, [%rd11+48];
	mul.wide.u32 	%rd24, %r71, 8;
	add.s64 	%rd25, %rd1, %rd24;
	ld.global.f64 	%fd29, [%rd25];
	fma.rn.f64 	%fd30, %fd28, %fd29, %fd27;
	st.global.f64 	[%rd3], %fd30;
	ld.global.f64 	%fd31, [%rd11+56];
	mul.wide.u32 	%rd26, %r70, 8;
	add.s64 	%rd27, %rd1, %rd26;
	ld.global.f64 	%fd32, [%rd27];
	fma.rn.f64 	%fd53, %fd31, %fd32, %fd30;
	st.global.f64 	[%rd3], %fd53;
	add.s32 	%r77, %r77, 8;
	add.s32 	%r76, %r76, %r8;
	add.s32 	%r75, %r75, %r8;
	add.s32 	%r74, %r74, %r8;
	add.s32 	%r73, %r73, %r8;
	add.s32 	%r72, %r72, %r8;
	add.s32 	%r71, %r71, %r8;
	add.s32 	%r70, %r70, %r8;
	add.s32 	%r69, %r69, %r8;
	add.s32 	%r68, %r68, 8;
	setp.ne.s32 	%p3, %r77, 0;
	@%p3 bra 	$L__BB0_3;
$L__BB0_4:
	setp.eq.s32 	%p4, %r4, 0;
	@%p4 bra 	$L__BB0_12;
	and.b32  	%r36, %r42, 3;
	setp.lt.u32 	%p5, %r4, 4;
	@%p5 bra 	$L__BB0_7;
	add.s32 	%r57, %r79, %r3;
	mul.wide.s32 	%rd28, %r57, 8;
	add.s64 	%rd29, %rd2, %rd28;
	ld.global.f64 	%fd33, [%rd29];
	mad.lo.s32 	%r58, %r79, %r42, %r51;
	mul.wide.u32 	%rd30, %r58, 8;
	add.s64 	%rd31, %rd1, %rd30;
	ld.global.f64 	%fd34, [%rd31];
	fma.rn.f64 	%fd35, %fd33, %fd34, %fd53;
	st.global.f64 	[%rd3], %fd35;
	ld.global.f64 	%fd36, [%rd29+8];
	add.s32 	%r59, %r58, %r42;
	mul.wide.u32 	%rd32, %r59, 8;
	add.s64 	%rd33, %rd1, %rd32;
	ld.global.f64 	%fd37, [%rd33];
	fma.rn.f64 	%fd38, %fd36, %fd37, %fd35;
	st.global.f64 	[%rd3], %fd38;
	ld.global.f64 	%fd39, [%rd29+16];
	add.s32 	%r60, %r59, %r42;
	mul.wide.u32 	%rd34, %r60, 8;
	add.s64 	%rd35, %rd1, %rd34;
	ld.global.f64 	%fd40, [%rd35];
	fma.rn.f64 	%fd41, %fd39, %fd40, %fd38;
	st.global.f64 	[%rd3], %fd41;
	ld.global.f64 	%fd42, [%rd29+24];
	add.s32 	%r61, %r60, %r42;
	mul.wide.u32 	%rd36, %r61, 8;
	add.s64 	%rd37, %rd1, %rd36;
	ld.global.f64 	%fd43, [%rd37];
	fma.rn.f64 	%fd53, %fd42, %fd43, %fd41;
	st.global.f64 	[%rd3], %fd53;
	add.s32 	%r79, %r79, 4;
$L__BB0_7:
	setp.eq.s32 	%p6, %r36, 0;
	@%p6 bra 	$L__BB0_12;
	setp.eq.s32 	%p7, %r36, 1;
	@%p7 bra 	$L__BB0_10;
	add.s32 	%r62, %r79, %r3;
	mul.wide.s32 	%rd38, %r62, 8;
	add.s64 	%rd39, %rd2, %rd38;
	ld.global.f64 	%fd44, [%rd39];
	mad.lo.s32 	%r63, %r79, %r42, %r51;
	mul.wide.u32 	%rd40, %r63, 8;
	add.s64 	%rd41, %rd1, %rd40;
	ld.global.f64 	%fd45, [%rd41];
	fma.rn.f64 	%fd46, %fd44, %fd45, %fd53;
	st.global.f64 	[%rd3], %fd46;
	ld.global.f64 	%fd47, [%rd39+8];
	add.s32 	%r64, %r63, %r42;
	mul.wide.u32 	%rd42, %r64, 8;
	add.s64 	%rd43, %rd1, %rd42;
	ld.global.f64 	%fd48, [%rd43];
	fma.rn.f64 	%fd53, %fd47, %fd48, %fd46;
	st.global.f64 	[%rd3], %fd53;
	add.s32 	%r79, %r79, 2;
$L__BB0_10:
	and.b32  	%r65, %r42, 1;
	setp.eq.b32 	%p8, %r65, 1;
	not.pred 	%p9, %p8;
	@%p9 bra 	$L__BB0_12;
	add.s32 	%r66, %r79, %r3;
	mul.wide.s32 	%rd44, %r66, 8;
	add.s64 	%rd45, %rd2, %rd44;
	ld.global.f64 	%fd49, [%rd45];
	mad.lo.s32 	%r67, %r79, %r42, %r51;
	mul.wide.u32 	%rd46, %r67, 8;
	add.s64 	%rd47, %rd1, %rd46;
	ld.global.f64 	%fd50, [%rd47];
	fma.rn.f64 	%fd51, %fd49, %fd50, %fd53;
	st.global.f64 	[%rd3], %fd51;
$L__BB0_12:
	ret;

}


// ===== COMPILED SASS (sm_100) =====

	.target	sm_100

	.elftype	@"ET_EXEC"


//--------------------- .note.nv.tkinfo           --------------------------
	.section	.note.nv.tkinfo,"",@"SHT_NOTE"
	.sectionflags	@"SHF_NOTE_NV_TKINFO"
	.tkinfo
        /*0018*/ 	.word	0x00000002
        /*0030*/ 	.string	""
        /*0030*/ 	.string	"ptxas"
        /*0030*/ 	.string	"Cuda compilation tools, release 13.0, V13.0.88"
        /*0030*/ 	.string	"Build cuda_13.0.r13.0/compiler.36424714_0"
        /*0030*/ 	.string	"-arch sm_100 -m 64 "



//--------------------- .note.nv.cuinfo           --------------------------
	.section	.note.nv.cuinfo,"",@"SHT_NOTE"
	.sectionflags	@"SHF_NOTE_NV_CUINFO"
        /*0018*/ 	.short	0x0002
        /*001a*/ 	.short	0x0064
        /*001c*/ 	.short	0x0082
	.zero		2


//--------------------- .nv.info                  --------------------------
	.section	.nv.info,"",@"SHT_CUDA_INFO"
	.align	4


	//----- nvinfo : EIATTR_REGCOUNT
	.align		4
        /*0000*/ 	.byte	0x04, 0x2f
        /*0002*/ 	.short	(.L_1 - .L_0)
	.align		4
.L_0:
        /*0004*/ 	.word	index@(_Z15sqr_matrix_multPdS_S_i)
        /*0008*/ 	.word	0x00000020


	//----- nvinfo : EIATTR_FRAME_SIZE
	.align		4
.L_1:
        /*000c*/ 	.byte	0x04, 0x11
        /*000e*/ 	.short	(.L_3 - .L_2)
	.align		4
.L_2:
        /*0010*/ 	.word	index@(_Z15sqr_matrix_multPdS_S_i)
        /*0014*/ 	.word	0x00000000


	//----- nvinfo : EIATTR_MIN_STACK_SIZE
	.align		4
.L_3:
        /*0018*/ 	.byte	0x04, 0x12
        /*001a*/ 	.short	(.L_5 - .L_4)
	.align		4
.L_4:
        /*001c*/ 	.word	index@(_Z15sqr_matrix_multPdS_S_i)
        /*0020*/ 	.word	0x00000000
.L_5:


//--------------------- .nv.compat                --------------------------
	.section	.nv.compat,"",@"SHT_CUDA_COMPAT_INFO"
	.align	4
        /*0000*/ 	.byte	0x02, 0x09, 0x00, 0x00, 0x02, 0x02, 0x01, 0x00, 0x02, 0x05, 0x05, 0x00, 0x03, 0x07, 0x01, 0x01
        /*0010*/ 	.byte	0x02, 0x03, 0x00, 0x00, 0x02, 0x06, 0x01, 0x00, 0x04, 0x0b, 0x08, 0x00, 0x01, 0x00, 0x00, 0x00
        /*0020*/ 	.byte	0x00, 0x00, 0x00, 0x00


//--------------------- .nv.info._Z15sqr_matrix_multPdS_S_i --------------------------
	.section	.nv.info._Z15sqr_matrix_multPdS_S_i,"",@"SHT_CUDA_INFO"
	.sectionflags	@""
	.align	4


	//----- nvinfo : EIATTR_CUDA_API_VERSION
	.align		4
        /*0000*/ 	.byte	0x04, 0x37
        /*0002*/ 	.short	(.L_7 - .L_6)
.L_6:
        /*0004*/ 	.word	0x00000082


	//----- nvinfo : EIATTR_KPARAM_INFO
	.align		4
.L_7:
        /*0008*/ 	.byte	0x04, 0x17
        /*000a*/ 	.short	(.L_9 - .L_8)
.L_8:
        /*000c*/ 	.word	0x00000000
        /*0010*/ 	.short	0x0003
        /*0012*/ 	.short	0x0018
        /*0014*/ 	.byte	0x00, 0xf0, 0x11, 0x00


	//----- nvinfo : EIATTR_KPARAM_INFO
	.align		4
.L_9:
        /*0018*/ 	.byte	0x04, 0x17
        /*001a*/ 	.short	(.L_11 - .L_10)
.L_10:
        /*001c*/ 	.word	0x00000000
        /*0020*/ 	.short	0x0002
        /*0022*/ 	.short	0x0010
        /*0024*/ 	.byte	0x00, 0xf5, 0x21, 0x00


	//----- nvinfo : EIATTR_KPARAM_INFO
	.align		4
.L_11:
        /*0028*/ 	.byte	0x04, 0x17
        /*002a*/ 	.short	(.L_13 - .L_12)
.L_12:
        /*002c*/ 	.word	0x00000000
        /*0030*/ 	.short	0x0001
        /*0032*/ 	.short	0x0008
        /*0034*/ 	.byte	0x00, 0xf5, 0x21, 0x00


	//----- nvinfo : EIATTR_KPARAM_INFO
	.align		4
.L_13:
        /*0038*/ 	.byte	0x04, 0x17
        /*003a*/ 	.short	(.L_15 - .L_14)
.L_14:
        /*003c*/ 	.word	0x00000000
        /*0040*/ 	.short	0x0000
        /*0042*/ 	.short	0x0000
        /*0044*/ 	.byte	0x00, 0xf5, 0x21, 0x00


	//----- nvinfo : EIATTR_SPARSE_MMA_MASK
	.align		4
.L_15:
        /*0048*/ 	.byte	0x03, 0x50
        /*004a*/ 	.short	0x0000


	//----- nvinfo : EIATTR_MAXREG_COUNT
	.align		4
        /*004c*/ 	.byte	0x03, 0x1b
        /*004e*/ 	.short	0x00ff


	//----- nvinfo : EIATTR_MERCURY_ISA_VERSION
	.align		4
        /*0050*/ 	.byte	0x03, 0x5f
        /*0052*/ 	.short	0x0101


	//----- nvinfo : EIATTR_VRC_CTA_INIT_COUNT
	.align		4
        /*0054*/ 	.byte	0x02, 0x4a
	.zero		1
	.zero		1


	//----- nvinfo : EIATTR_EXIT_INSTR_OFFSETS
	.align		4
        /*0058*/ 	.byte	0x04, 0x1c
        /*005a*/ 	.short	(.L_17 - .L_16)


	//   ....[0]....
.L_16:
        /*005c*/ 	.word	0x000000c0


	//   ....[1]....
        /*0060*/ 	.word	0x000005c0


	//   ....[2]....
        /*0064*/ 	.word	0x000007e0


	//   ....[3]....
        /*0068*/ 	.word	0x00000940


	//   ....[4]....
        /*006c*/ 	.word	0x000009f0


	//----- nvinfo : EIATTR_CBANK_PARAM_SIZE
	.align		4
.L_17:
        /*0070*/ 	.byte	0x03, 0x19
        /*0072*/ 	.short	0x001c


	//----- nvinfo : EIATTR_PARAM_CBANK
	.align		4
        /*0074*/ 	.byte	0x04, 0x0a
        /*0076*/ 	.short	(.L_19 - .L_18)
	.align		4
.L_18:
        /*0078*/ 	.word	index@(.nv.constant0._Z15sqr_matrix_multPdS_S_i)
        /*007c*/ 	.short	0x0380
        /*007e*/ 	.short	0x001c


	//----- nvinfo : EIATTR_SW_WAR
	.align		4
.L_19:
        /*0080*/ 	.byte	0x04, 0x36
        /*0082*/ 	.short	(.L_21 - .L_20)
.L_20:
        /*0084*/ 	.word	0x00000008
.L_21:


//--------------------- .nv.callgraph             --------------------------
	.section	.nv.callgraph,"",@"SHT_CUDA_CALLGRAPH"
	.align	4
	.sectionentsize	8
	.align		4
        /*0000*/ 	.word	0x00000000
	.align		4
        /*0004*/ 	.word	0xffffffff
	.align		4
        /*0008*/ 	.word	0x00000000
	.align		4
        /*000c*/ 	.word	0xfffffffe
	.align		4
        /*0010*/ 	.word	0x00000000
	.align		4
        /*0014*/ 	.word	0xfffffffd
	.align		4
        /*0018*/ 	.word	0x00000000
	.align		4
        /*001c*/ 	.word	0xfffffffc


//--------------------- .text._Z15sqr_matrix_multPdS_S_i --------------------------
	.section	.text._Z15sqr_matrix_multPdS_S_i,"ax",@progbits
	.align	128
        .global         _Z15sqr_matrix_multPdS_S_i
        .type           _Z15sqr_matrix_multPdS_S_i,@function
        .size           _Z15sqr_matrix_multPdS_S_i,(.L_x_5 - _Z15sqr_matrix_multPdS_S_i)
        .other          _Z15sqr_matrix_multPdS_S_i,@"STO_CUDA_ENTRY STV_DEFAULT"
_Z15sqr_matrix_multPdS_S_i:
.text._Z15sqr_matrix_multPdS_S_i:
[----:B------:R-:W-:Y:S01]  /*0000*/  LDC R1, c[0x0][0x37c] ;  /* 0x0000df00ff017b82 */ /* 0x000fe20000000800 */
[----:B------:R-:W0:Y:S01]  /*0010*/  S2R R2, SR_TID.X ;  /* 0x0000000000027919 */ /* 0x000e220000002100 */
[----:B------:R-:W0:Y:S06]  /*0020*/  LDCU UR4, c[0x0][0x360] ;  /* 0x00006c00ff0477ac */ /* 0x000e2c0008000800 */
[----:B------:R-:W1:Y:S01]  /*0030*/  LDC R0, c[0x0][0x398] ;  /* 0x0000e600ff007b82 */ /* 0x000e620000000800 */
[----:B------:R-:W0:Y:S01]  /*0040*/  S2R R3, SR_CTAID.X ;  /* 0x0000000000037919 */ /* 0x000e220000002500 */
[----:B------:R-:W2:Y:S01]  /*0050*/  LDCU UR5, c[0x0][0x364] ;  /* 0x00006c80ff0577ac */ /* 0x000ea20008000800 */
[----:B------:R-:W2:Y:S01]  /*0060*/  S2R R4, SR_TID.Y ;  /* 0x0000000000047919 */ /* 0x000ea20000002200 */
[----:B------:R-:W2:Y:S01]  /*0070*/  S2R R5, SR_CTAID.Y ;  /* 0x0000000000057919 */ /* 0x000ea20000002600 */
[----:B0-----:R-:W-:-:S02]  /*0080*/  IADD3 R2, PT, PT, R3, UR4, R2 ;  /* 0x0000000403027c10 */ /* 0x001fc4000fffe002 */
[----:B--2---:R-:W-:-:S04]  /*0090*/  IADD3 R3, PT, PT, R5, UR5, R4 ;  /* 0x0000000505037c10 */ /* 0x004fc8000fffe004 */
[----:B------:R-:W-:-:S04]  /*00a0*/  VIMNMX R5, PT, PT, R2, R3, !PT ;  /* 0x0000000302057248 */ /* 0x000fc80007fe0100 */
[----:B-1----:R-:W-:-:S13]  /*00b0*/  ISETP.GE.AND P0, PT, R5, R0, PT ;  /* 0x000000000500720c */ /* 0x002fda0003f06270 */
[----:B------:R-:W-:Y:S05]  /*00c0*/  @P0 EXIT ;  /* 0x000000000000094d */ /* 0x000fea0003800000 */
[----:B------:R-:W0:Y:S01]  /*00d0*/  LDC.64 R10, c[0x0][0x390] ;  /* 0x0000e400ff0a7b82 */ /* 0x000e220000000a00 */
[----:B------:R-:W1:Y:S01]  /*00e0*/  LDCU.64 UR4, c[0x0][0x358] ;  /* 0x00006b00ff0477ac */ /* 0x000e620008000a00 */
[----:B------:R-:W-:Y:S01]  /*00f0*/  IMAD R2, R2, R0, RZ ;  /* 0x0000000002027224 */ /* 0x000fe200078e02ff */
[C---:B------:R-:W-:Y:S02]  /*0100*/  ISETP.GE.U32.AND P1, PT, R0.reuse, 0x8, PT ;  /* 0x000000080000780c */ /* 0x040fe40003f26070 */
[----:B------:R-:W-:Y:S02]  /*0110*/  CS2R R18, SRZ ;  /* 0x0000000000127805 */ /* 0x000fe4000001ff00 */
[----:B------:R-:W-:Y:S02]  /*0120*/  LOP3.LUT R4, R0, 0x7, RZ, 0xc0, !PT ;  /* 0x0000000700047812 */ /* 0x000fe400078ec0ff */
[----:B------:R-:W-:Y:S02]  /*0130*/  IADD3 R5, PT, PT, R3, R2, RZ ;  /* 0x0000000203057210 */ /* 0x000fe40007ffe0ff */
[----:B------:R-:W-:-:S03]  /*0140*/  ISETP.NE.AND P0, PT, R4, RZ, PT ;  /* 0x000000ff0400720c */ /* 0x000fc60003f05270 */
[----:B0-----:R-:W-:-:S04]  /*0150*/  IMAD.WIDE R10, R5, 0x8, R10 ;  /* 0x00000008050a7825 */ /* 0x001fc800078e020a */
[----:B------:R-:W-:Y:S01]  /*0160*/  HFMA2 R5, -RZ, RZ, 0, 0 ;  /* 0x00000000ff057431 */ /* 0x000fe200000001ff */
[----:B-1----:R0:W-:Y:S01]  /*0170*/  STG.E.64 desc[UR4][R10.64], RZ ;  /* 0x000000ff0a007986 */ /* 0x0021e2000c101b04 */
[----:B------:R-:W-:Y:S05]  /*0180*/  @!P1 BRA `(.L_x_0) ;  /* 0x00000004000c9947 */ /* 0x000fea0003800000 */
[C---:B------:R-:W-:Y:S01]  /*0190*/  LOP3.LUT R5, R0.reuse, 0x7ffffff8, RZ, 0xc0, !PT ;  /* 0x7ffffff800057812 */ /* 0x040fe200078ec0ff */
[----:B------:R-:W-:Y:S01]  /*01a0*/  IMAD.IADD R22, R3, 0x1, R0 ;  /* 0x0000000103167824 */ /* 0x000fe200078e0200 */
[CC--:B------:R-:W-:Y:S01]  /*01b0*/  LEA R7, R0.reuse, R3.reuse, 0x1 ;  /* 0x0000000300077211 */ /* 0x0c0fe200078e08ff */
[C-C-:B------:R-:W-:Y:S01]  /*01c0*/  IMAD R9, R0.reuse, 0x3, R3.reuse ;  /* 0x0000000300097824 */ /* 0x140fe200078e0203 */
[CC--:B------:R-:W-:Y:S01]  /*01d0*/  LEA R23, R0.reuse, R3.reuse, 0x2 ;  /* 0x0000000300177211 */ /* 0x0c0fe200078e10ff */
[C-C-:B------:R-:W-:Y:S01]  /*01e0*/  IMAD R25, R0.reuse, 0x5, R3.reuse ;  /* 0x0000000500197824 */ /* 0x140fe200078e0203 */
[----:B------:R-:W-:Y:S01]  /*01f0*/  MOV R8, R3 ;  /* 0x0000000300087202 */ /* 0x000fe20000000f00 */
[C-C-:B------:R-:W-:Y:S01]  /*0200*/  IMAD R27, R0.reuse, 0x6, R3.reuse ;  /* 0x00000006001b7824 */ /* 0x140fe200078e0203 */
[----:B------:R-:W-:Y:S01]  /*0210*/  CS2R R18, SRZ ;  /* 0x0000000000127805 */ /* 0x000fe2000001ff00 */
[----:B------:R-:W-:Y:S01]  /*0220*/  IMAD R29, R0, 0x7, R3 ;  /* 0x00000007001d7824 */ /* 0x000fe200078e0203 */
[----:B------:R-:W-:Y:S01]  /*0230*/  IADD3 R6, PT, PT, -R5, RZ, RZ ;  /* 0x000000ff05067210 */ /* 0x000fe20007ffe1ff */
[----:B------:R-:W-:-:S07]  /*0240*/  IMAD.MOV.U32 R24, RZ, RZ, R2 ;  /* 0x000000ffff187224 */ /* 0x000fce00078e0002 */
.L_x_1:
[----:B-1----:R-:W1:Y:S08]  /*0250*/  LDC.64 R12, c[0x0][0x388] ;  /* 0x0000e200ff0c7b82 */ /* 0x002e700000000a00 */
[----:B------:R-:W2:Y:S01]  /*0260*/  LDC.64 R14, c[0x0][0x380] ;  /* 0x0000e000ff0e7b82 */ /* 0x000ea20000000a00 */
[----:B-1----:R-:W-:-:S06]  /*0270*/  IMAD.WIDE.U32 R20, R8, 0x8, R12 ;  /* 0x0000000808147825 */ /* 0x002fcc00078e000c */
[----:B------:R-:W3:Y:S01]  /*0280*/  LDG.E.64 R20, desc[UR4][R20.64] ;  /* 0x0000000414147981 */ /* 0x000ee2000c1e1b00 */
[----:B--2---:R-:W-:-:S05]  /*0290*/  IMAD.WIDE R14, R24, 0x8, R14 ;  /* 0x00000008180e7825 */ /* 0x004fca00078e020e */
[----:B------:R-:W3:Y:S02]  /*02a0*/  LDG.E.64 R16, desc[UR4][R14.64] ;  /* 0x000000040e107981 */ /* 0x000ee4000c1e1b00 */
[----:B---3--:R-:W-:Y:S01]  /*02b0*/  DFMA R20, R16, R20, R18 ;  /* 0x000000141014722b */ /* 0x008fe20000000012 */
[----:B------:R-:W-:-:S06]  /*02c0*/  IMAD.WIDE.U32 R18, R22, 0x8, R12 ;  /* 0x0000000816127825 */ /* 0x000fcc00078e000c */
[----:B------:R1:W-:Y:S04]  /*02d0*/  STG.E.64 desc[UR4][R10.64], R20 ;  /* 0x000000140a007986 */ /* 0x0003e8000c101b04 */
[----:B------:R-:W2:Y:S04]  /*02e0*/  LDG.E.64 R18, desc[UR4][R18.64] ;  /* 0x0000000412127981 */ /* 0x000ea8000c1e1b00 */
[----:B------:R-:W2:Y:S02]  /*02f0*/  LDG.E.64 R16, desc[UR4][R14.64+0x8] ;  /* 0x000008040e107981 */ /* 0x000ea4000c1e1b00 */
[----:B--2---:R-:W-:Y:S01]  /*0300*/  DFMA R18, R16, R18, R20 ;  /* 0x000000121012722b */ /* 0x004fe20000000014 */
[----:B------:R-:W-:-:S06]  /*0310*/  IMAD.WIDE.U32 R16, R7, 0x8, R12 ;  /* 0x0000000807107825 */ /* 0x000fcc00078e000c */
[----:B------:R2:W-:Y:S04]  /*0320*/  STG.E.64 desc[UR4][R10.64], R18 ;  /* 0x000000120a007986 */ /* 0x0005e8000c101b04 */
[----:B-1----:R-:W3:Y:S04]  /*0330*/  LDG.E.64 R20, desc[UR4][R16.64] ;  /* 0x0000000410147981 */ /* 0x002ee8000c1e1b00 */
[----:B------:R-:W3:Y:S02]  /*0340*/  LDG.E.64 R16, desc[UR4][R14.64+0x10] ;  /* 0x000010040e107981 */ /* 0x000ee4000c1e1b00 */
[----:B---3--:R-:W-:Y:S01]  /*0350*/  DFMA R20, R16, R20, R18 ;  /* 0x000000141014722b */ /* 0x008fe20000000012 */
[----:B--2---:R-:W-:-:S06]  /*0360*/  IMAD.WIDE.U32 R18, R9, 0x8, R12 ;  /* 0x0000000809127825 */ /* 0x004fcc00078e000c */
[----:B------:R1:W-:Y:S04]  /*0370*/  STG.E.64 desc[UR4][R10.64], R20 ;  /* 0x000000140a007986 */ /* 0x0003e8000c101b04 */
[----:B------:R-:W2:Y:S04]  /*0380*/  LDG.E.64 R18, desc[UR4][R18.64] ;  /* 0x0000000412127981 */ /* 0x000ea8000c1e1b00 */
[----:B------:R-:W2:Y:S02]  /*0390*/  LDG.E.64 R16, desc[UR4][R14.64+0x18] ;  /* 0x000018040e107981 */ /* 0x000ea4000c1e1b00 */
[----:B--2---:R-:W-:Y:S01]  /*03a0*/  DFMA R18, R16, R18, R20 ;  /* 0x000000121012722b */ /* 0x004fe20000000014 */
[----:B-1----:R-:W-:-:S06]  /*03b0*/  IMAD.WIDE.U32 R20, R23, 0x8, R12 ;  /* 0x0000000817147825 */ /* 0x002fcc00078e000c */
[----:B------:R1:W-:Y:S04]  /*03c0*/  STG.E.64 desc[UR4][R10.64], R18 ;  /* 0x000000120a007986 */ /* 0x0003e8000c101b04 */
[----:B------:R-:W2:Y:S04]  /*03d0*/  LDG.E.64 R20, desc[UR4][R20.64] ;  /* 0x0000000414147981 */ /* 0x000ea8000c1e1b00 */
[----:B------:R-:W2:Y:S02]  /*03e0*/  LDG.E.64 R16, desc[UR4][R14.64+0x20] ;  /* 0x000020040e107981 */ /* 0x000ea4000c1e1b00 */
[----:B--2---:R-:W-:Y:S01]  /*03f0*/  DFMA R20, R16, R20, R18 ;  /* 0x000000141014722b */ /* 0x004fe20000000012 */
[----:B------:R-:W-:-:S06]  /*0400*/  IMAD.WIDE.U32 R16, R25, 0x8, R12 ;  /* 0x0000000819107825 */ /* 0x000fcc00078e000c */
[----:B------:R2:W-:Y:S04]  /*0410*/  STG.E.64 desc[UR4][R10.64], R20 ;  /* 0x000000140a007986 */ /* 0x0005e8000c101b04 */
[----:B------:R-:W3:Y:S04]  /*0420*/  LDG.E.64 R16, desc[UR4][R16.64] ;  /* 0x0000000410107981 */ /* 0x000ee8000c1e1b00 */
[----:B-1----:R-:W3:Y:S02]  /*0430*/  LDG.E.64 R18, desc[UR4][R14.64+0x28] ;  /* 0x000028040e127981 */ /* 0x002ee4000c1e1b00 */
[----:B---3--:R-:W-:Y:S01]  /*0440*/  DFMA R16, R18, R16, R20 ;  /* 0x000000101210722b */ /* 0x008fe20000000014 */
[----:B------:R-:W-:-:S06]  /*0450*/  IMAD.WIDE.U32 R18, R27, 0x8, R12 ;  /* 0x000000081b127825 */ /* 0x000fcc00078e000c */
[----:B------:R1:W-:Y:S04]  /*0460*/  STG.E.64 desc[UR4][R10.64], R16 ;  /* 0x000000100a007986 */ /* 0x0003e8000c101b04 */
[----:B------:R-:W3:Y:S04]  /*0470*/  LDG.E.64 R18, desc[UR4][R18.64] ;  /* 0x0000000412127981 */ /* 0x000ee8000c1e1b00 */
[----:B--2---:R-:W3:Y:S01]  /*0480*/  LDG.E.64 R20, desc[UR4][R14.64+0x30] ;  /* 0x000030040e147981 */ /* 0x004ee2000c1e1b00 */
[----:B------:R-:W-:Y:S01]  /*0490*/  IMAD.WIDE.U32 R12, R29, 0x8, R12 ;  /* 0x000000081d0c7825 */ /* 0x000fe200078e000c */
[----:B---3--:R-:W-:-:S07]  /*04a0*/  DFMA R20, R20, R18, R16 ;  /* 0x000000121414722b */ /* 0x008fce0000000010 */
[----:B------:R1:W-:Y:S04]  /*04b0*/  STG.E.64 desc[UR4][R10.64], R20 ;  /* 0x000000140a007986 */ /* 0x0003e8000c101b04 */
[----:B------:R-:W2:Y:S04]  /*04c0*/  LDG.E.64 R18, desc[UR4][R14.64+0x38] ;  /* 0x000038040e127981 */ /* 0x000ea8000c1e1b00 */
[----:B------:R-:W2:Y:S01]  /*04d0*/  LDG.E.64 R12, desc[UR4][R12.64] ;  /* 0x000000040c0c7981 */ /* 0x000ea2000c1e1b00 */
[----:B------:R-:W-:-:S05]  /*04e0*/  VIADD R6, R6, 0x8 ;  /* 0x0000000806067836 */ /* 0x000fca0000000000 */
[----:B------:R-:W-:Y:S01]  /*04f0*/  ISETP.NE.AND P1, PT, R6, RZ, PT ;  /* 0x000000ff0600720c */ /* 0x000fe20003f25270 */
[----:B------:R-:W-:Y:S01]  /*0500*/  IMAD R7, R0, 0x8, R7 ;  /* 0x0000000800077824 */ /* 0x000fe200078e0207 */
[----:B------:R-:W-:Y:S01]  /*0510*/  IADD3 R24, PT, PT, R24, 0x8, RZ ;  /* 0x0000000818187810 */ /* 0x000fe20007ffe0ff */
[C---:B------:R-:W-:Y:S01]  /*0520*/  IMAD R25, R0.reuse, 0x8, R25 ;  /* 0x0000000800197824 */ /* 0x040fe200078e0219 */
[C---:B------:R-:W-:Y:S01]  /*0530*/  LEA R22, R0.reuse, R22, 0x3 ;  /* 0x0000001600167211 */ /* 0x040fe200078e18ff */
[C---:B------:R-:W-:Y:S01]  /*0540*/  IMAD R8, R0.reuse, 0x8, R8 ;  /* 0x0000000800087824 */ /* 0x040fe200078e0208 */
[C---:B------:R-:W-:Y:S02]  /*0550*/  LEA R9, R0.reuse, R9, 0x3 ;  /* 0x0000000900097211 */ /* 0x040fe400078e18ff */
[C---:B------:R-:W-:Y:S02]  /*0560*/  LEA R23, R0.reuse, R23, 0x3 ;  /* 0x0000001700177211 */ /* 0x040fe400078e18ff */
[----:B------:R-:W-:-:S02]  /*0570*/  LEA R27, R0, R27, 0x3 ;  /* 0x0000001b001b7211 */ /* 0x000fc400078e18ff */
[----:B------:R-:W-:Y:S01]  /*0580*/  LEA R29, R0, R29, 0x3 ;  /* 0x0000001d001d7211 */ /* 0x000fe200078e18ff */
[----:B--2---:R-:W-:-:S07]  /*0590*/  DFMA R18, R18, R12, R20 ;  /* 0x0000000c1212722b */ /* 0x004fce0000000014 */
[----:B------:R1:W-:Y:S01]  /*05a0*/  STG.E.64 desc[UR4][R10.64], R18 ;  /* 0x000000120a007986 */ /* 0x0003e2000c101b04 */
[----:B------:R-:W-:Y:S05]  /*05b0*/  @P1 BRA `(.L_x_1) ;  /* 0xfffffffc00241947 */ /* 0x000fea000383ffff */
.L_x_0:
[----:B------:R-:W-:Y:S05]  /*05c0*/  @!P0 EXIT ;  /* 0x000000000000894d */ /* 0x000fea0003800000 */
[----:B------:R-:W-:Y:S02]  /*05d0*/  ISETP.GE.U32.AND P0, PT, R4, 0x4, PT ;  /* 0x000000040400780c */ /* 0x000fe40003f06070 */
[----:B-1----:R-:W-:-:S04]  /*05e0*/  LOP3.LUT R20, R0, 0x3, RZ, 0xc0, !PT ;  /* 0x0000000300147812 */ /* 0x002fc800078ec0ff */
[----:B------:R-:W-:-:S07]  /*05f0*/  ISETP.NE.AND P1, PT, R20, RZ, PT ;  /* 0x000000ff1400720c */ /* 0x000fce0003f25270 */
[----:B------:R-:W-:Y:S06]  /*0600*/  @!P0 BRA `(.L_x_2) ;  /* 0x0000000000748947 */ /* 0x000fec0003800000 */
[----:B------:R-:W1:Y:S01]  /*0610*/  LDC.64 R8, c[0x0][0x388] ;  /* 0x0000e200ff087b82 */ /* 0x000e620000000a00 */
[----:B------:R-:W-:Y:S01]  /*0620*/  IADD3 R13, PT, PT, R2, R5, RZ ;  /* 0x00000005020d7210 */ /* 0x000fe20007ffe0ff */
[----:B------:R-:W-:-:S06]  /*0630*/  IMAD R17, R5, R0, R3 ;  /* 0x0000000005117224 */ /* 0x000fcc00078e0203 */
[----:B------:R-:W2:Y:S01]  /*0640*/  LDC.64 R6, c[0x0][0x380] ;  /* 0x0000e000ff067b82 */ /* 0x000ea20000000a00 */
[----:B-1----:R-:W-:-:S06]  /*0650*/  IMAD.WIDE.U32 R14, R17, 0x8, R8 ;  /* 0x00000008110e7825 */ /* 0x002fcc00078e0008 */
[----:B------:R-:W3:Y:S01]  /*0660*/  LDG.E.64 R14, desc[UR4][R14.64] ;  /* 0x000000040e0e7981 */ /* 0x000ee2000c1e1b00 */
[----:B--2---:R-:W-:-:S05]  /*0670*/  IMAD.WIDE R6, R13, 0x8, R6 ;  /* 0x000000080d067825 */ /* 0x004fca00078e0206 */
[----:B------:R-:W3:Y:S01]  /*0680*/  LDG.E.64 R12, desc[UR4][R6.64] ;  /* 0x00000004060c7981 */ /* 0x000ee2000c1e1b00 */
[----:B------:R-:W-:Y:S01]  /*0690*/  IADD3 R21, PT, PT, R17, R0, RZ ;  /* 0x0000000011157210 */ /* 0x000fe20007ffe0ff */
[----:B---3--:R-:W-:-:S04]  /*06a0*/  DFMA R12, R12, R14, R18 ;  /* 0x0000000e0c0c722b */ /* 0x008fc80000000012 */
[----:B------:R-:W-:-:S03]  /*06b0*/  IMAD.WIDE.U32 R18, R21, 0x8, R8 ;  /* 0x0000000815127825 */ /* 0x000fc600078e0008 */
[----:B------:R1:W-:Y:S04]  /*06c0*/  STG.E.64 desc[UR4][R10.64], R12 ;  /* 0x0000000c0a007986 */ /* 0x0003e8000c101b04 */
[----:B------:R-:W2:Y:S04]  /*06d0*/  LDG.E.64 R18, desc[UR4][R18.64] ;  /* 0x0000000412127981 */ /* 0x000ea8000c1e1b00 */
[----:B------:R-:W2:Y:S01]  /*06e0*/  LDG.E.64 R16, desc[UR4][R6.64+0x8] ;  /* 0x0000080406107981 */ /* 0x000ea2000c1e1b00 */
[----:B------:R-:W-:-:S04]  /*06f0*/  IMAD.IADD R21, R21, 0x1, R0 ;  /* 0x0000000115157824 */ /* 0x000fc800078e0200 */
[----:B------:R-:W-:Y:S01]  /*0700*/  IMAD.WIDE.U32 R22, R21, 0x8, R8 ;  /* 0x0000000815167825 */ /* 0x000fe200078e0008 */
[----:B--2---:R-:W-:-:S07]  /*0710*/  DFMA R16, R16, R18, R12 ;  /* 0x000000121010722b */ /* 0x004fce000000000c */
[----:B------:R1:W-:Y:S04]  /*0720*/  STG.E.64 desc[UR4][R10.64], R16 ;  /* 0x000000100a007986 */ /* 0x0003e8000c101b04 */
[----:B------:R-:W2:Y:S04]  /*0730*/  LDG.E.64 R22, desc[UR4][R22.64] ;  /* 0x0000000416167981 */ /* 0x000ea8000c1e1b00 */
[----:B------:R-:W2:Y:S01]  /*0740*/  LDG.E.64 R14, desc[UR4][R6.64+0x10] ;  /* 0x00001004060e7981 */ /* 0x000ea2000c1e1b00 */
[----:B------:R-:W-:-:S05]  /*0750*/  IADD3 R21, PT, PT, R21, R0, RZ ;  /* 0x0000000015157210 */ /* 0x000fca0007ffe0ff */
[----:B------:R-:W-:Y:S01]  /*0760*/  IMAD.WIDE.U32 R8, R21, 0x8, R8 ;  /* 0x0000000815087825 */ /* 0x000fe200078e0008 */
[----:B--2---:R-:W-:-:S07]  /*0770*/  DFMA R14, R14, R22, R16 ;  /* 0x000000160e0e722b */ /* 0x004fce0000000010 */
[----:B------:R1:W-:Y:S04]  /*0780*/  STG.E.64 desc[UR4][R10.64], R14 ;  /* 0x0000000e0a007986 */ /* 0x0003e8000c101b04 */
[----:B------:R-:W2:Y:S04]  /*0790*/  LDG.E.64 R18, desc[UR4][R6.64+0x18] ;  /* 0x0000180406127981 */ /* 0x000ea8000c1e1b00 */
[----:B------:R-:W2:Y:S01]  /*07a0*/  LDG.E.64 R8, desc[UR4][R8.64] ;  /* 0x0000000408087981 */ /* 0x000ea2000c1e1b00 */
[----:B------:R-:W-:Y:S01]  /*07b0*/  IADD3 R5, PT, PT, R5, 0x4, RZ ;  /* 0x0000000405057810 */ /* 0x000fe20007ffe0ff */
[----:B--2---:R-:W-:-:S07]  /*07c0*/  DFMA R18, R18, R8, R14 ;  /* 0x000000081212722b */ /* 0x004fce000000000e */
[----:B------:R1:W-:Y:S04]  /*07d0*/  STG.E.64 desc[UR4][R10.64], R18 ;  /* 0x000000120a007986 */ /* 0x0003e8000c101b04 */
.L_x_2:
[----:B------:R-:W-:Y:S05]  /*07e0*/  @!P1 EXIT ;  /* 0x000000000000994d */ /* 0x000fea0003800000 */
[----:B------:R-:W-:Y:S02]  /*07f0*/  ISETP.NE.AND P0, PT, R20, 0x1, PT ;  /* 0x000000011400780c */ /* 0x000fe40003f05270 */
[----:B------:R-:W-:-:S04]  /*0800*/  LOP3.LUT R4, R0, 0x1, RZ, 0xc0, !PT ;  /* 0x0000000100047812 */ /* 0x000fc800078ec0ff */
[----:B------:R-:W-:-:S07]  /*0810*/  ISETP.NE.U32.AND P1, PT, R4, 0x1, PT ;  /* 0x000000010400780c */ /* 0x000fce0003f25070 */
[----:B------:R-:W-:Y:S06]  /*0820*/  @!P0 BRA `(.L_x_3) ;  /* 0x0000000000448947 */ /* 0x000fec0003800000 */
[----:B------:R-:W2:Y:S01]  /*0830*/  LDC.64 R6, c[0x0][0x388] ;  /* 0x0000e200ff067b82 */ /* 0x000ea20000000a00 */
[----:B-1----:R-:W-:Y:S02]  /*0840*/  IMAD R17, R5, R0, R3 ;  /* 0x0000000005117224 */ /* 0x002fe400078e0203 */
[----:B------:R-:W-:-:S05]  /*0850*/  IMAD.IADD R13, R2, 0x1, R5 ;  /* 0x00000001020d7824 */ /* 0x000fca00078e0205 */
[----:B------:R-:W1:Y:S01]  /*0860*/  LDC.64 R8, c[0x0][0x380] ;  /* 0x0000e000ff087b82 */ /* 0x000e620000000a00 */
[----:B--2---:R-:W-:-:S06]  /*0870*/  IMAD.WIDE.U32 R14, R17, 0x8, R6 ;  /* 0x00000008110e7825 */ /* 0x004fcc00078e0006 */
[----:B------:R-:W2:Y:S01]  /*0880*/  LDG.E.64 R14, desc[UR4][R14.64] ;  /* 0x000000040e0e7981 */ /* 0x000ea2000c1e1b00 */
[----:B-1----:R-:W-:-:S05]  /*0890*/  IMAD.WIDE R8, R13, 0x8, R8 ;  /* 0x000000080d087825 */ /* 0x002fca00078e0208 */
[----:B------:R-:W2:Y:S01]  /*08a0*/  LDG.E.64 R12, desc[UR4][R8.64] ;  /* 0x00000004080c7981 */ /* 0x000ea2000c1e1b00 */
[----:B------:R-:W-:-:S05]  /*08b0*/  IADD3 R17, PT, PT, R17, R0, RZ ;  /* 0x0000000011117210 */ /* 0x000fca0007ffe0ff */
[----:B------:R-:W-:Y:S01]  /*08c0*/  IMAD.WIDE.U32 R6, R17, 0x8, R6 ;  /* 0x0000000811067825 */ /* 0x000fe200078e0006 */
[----:B--2---:R-:W-:-:S07]  /*08d0*/  DFMA R12, R12, R14, R18 ;  /* 0x0000000e0c0c722b */ /* 0x004fce0000000012 */
[----:B------:R2:W-:Y:S04]  /*08e0*/  STG.E.64 desc[UR4][R10.64], R12 ;  /* 0x0000000c0a007986 */ /* 0x0005e8000c101b04 */
[----:B------:R-:W3:Y:S04]  /*08f0*/  LDG.E.64 R18, desc[UR4][R8.64+0x8] ;  /* 0x0000080408127981 */ /* 0x000ee8000c1e1b00 */
[----:B------:R-:W3:Y:S01]  /*0900*/  LDG.E.64 R6, desc[UR4][R6.64] ;  /* 0x0000000406067981 */ /* 0x000ee2000c1e1b00 */
[----:B------:R-:W-:Y:S01]  /*0910*/  IADD3 R5, PT, PT, R5, 0x2, RZ ;  /* 0x0000000205057810 */ /* 0x000fe20007ffe0ff */
[----:B---3--:R-:W-:-:S07]  /*0920*/  DFMA R18, R18, R6, R12 ;  /* 0x000000061212722b */ /* 0x008fce000000000c */
[----:B------:R2:W-:Y:S04]  /*0930*/  STG.E.64 desc[UR4][R10.64], R18 ;  /* 0x000000120a007986 */ /* 0x0005e8000c101b04 */
.L_x_3:
[----:B------:R-:W-:Y:S05]  /*0940*/  @P1 EXIT ;  /* 0x000000000000194d */ /* 0x000fea0003800000 */
[----:B------:R-:W3:Y:S01]  /*0950*/  LDC.64 R6, c[0x0][0x380] ;  /* 0x0000e000ff067b82 */ /* 0x000ee20000000a00 */
[----:B-12---:R-:W-:Y:S01]  /*0960*/  IADD3 R13, PT, PT, R2, R5, RZ ;  /* 0x00000005020d7210 */ /* 0x006fe20007ffe0ff */
[----:B------:R-:W-:-:S06]  /*0970*/  IMAD R5, R5, R0, R3 ;  /* 0x0000000005057224 */ /* 0x000fcc00078e0203 */
[----:B------:R-:W1:Y:S01]  /*0980*/  LDC.64 R8, c[0x0][0x388] ;  /* 0x0000e200ff087b82 */ /* 0x000e620000000a00 */
[----:B---3--:R-:W-:-:S06]  /*0990*/  IMAD.WIDE R2, R13, 0x8, R6 ;  /* 0x000000080d027825 */ /* 0x008fcc00078e0206 */
[----:B------:R-:W2:Y:S01]  /*09a0*/  LDG.E.64 R2, desc[UR4][R2.64] ;  /* 0x0000000402027981 */ /* 0x000ea2000c1e1b00 */
[----:B-1----:R-:W-:-:S06]  /*09b0*/  IMAD.WIDE.U32 R4, R5, 0x8, R8 ;  /* 0x0000000805047825 */ /* 0x002fcc00078e0008 */
[----:B------:R-:W2:Y:S02]  /*09c0*/  LDG.E.64 R4, desc[UR4][R4.64] ;  /* 0x0000000404047981 */ /* 0x000ea4000c1e1b00 */
[----:B--2---:R-:W-:-:S07]  /*09d0*/  DFMA R18, R2, R4, R18 ;  /* 0x000000040212722b */ /* 0x004fce0000000012 */
[----:B------:R-:W-:Y:S01]  /*09e0*/  STG.E.64 desc[UR4][R10.64], R18 ;  /* 0x000000120a007986 */ /* 0x000fe2000c101b04 */
[----:B------:R-:W-:Y:S05]  /*09f0*/  EXIT ;  /* 0x000000000000794d */ /* 0x000fea0003800000 */
.L_x_4:
[----:B------:R-:W-:-:S00]  /*0a00*/  BRA `(.L_x_4) ;  /* 0xfffffffc00fc7947 */ /* 0x000fc0000383ffff */
[----:B------:R-:W-:-:S00]  /*0a10*/  NOP ;  /* 0x0000000000007918 */ /* 0x000fc00000000000 */
        /* <DEDUP_REMOVED lines=14> */
.L_x_5:


//--------------------- .nv.shared.reserved.0     --------------------------
	.section	.nv.shared.reserved.0,"aw",@nobits
	.weak		__nv_reservedSMEM_offset_0_alias
	.size		__nv_reservedSMEM_offset_0_alias, 0, 64
	.other		__nv_reservedSMEM_offset_0_alias,@"STO_CUDA_RESERVED_SHARED STV_DEFAULT"
__nv_reservedSMEM_offset_0_alias:
	.zero		0
	.zero		64


//--------------------- .nv.constant0._Z15sqr_matrix_multPdS_S_i --------------------------
	.section	.nv.constant0._Z15sqr_matrix_multPdS_S_i,"a",@progbits
	.sectionflags	@""
	.align	4
.nv.constant0._Z15sqr_matrix_multPdS_S_i:
	.zero		924


//--------------------- SYMBOLS --------------------------

	.type		.nv.reservedSmem.offset0,@object
	.size		.nv.reservedSmem.offset0,0x4
